	.headerflags	@"EF_CUDA_TEXMODE_UNIFIED EF_CUDA_64BIT_ADDRESS EF_CUDA_ACCELERATORS EF_CUDA_SM90 EF_CUDA_VIRTUAL_SM(EF_CUDA_SM90)"
	.elftype	@"ET_EXEC"


//--------------------- .nv.info                  --------------------------
	.section	.nv.info,"",@"SHT_CUDA_INFO"
	.align	4


	//----- nvinfo : EIATTR_REGCOUNT
	.align		4
        /*0000*/ 	.byte	0x04, 0x2f
        /*0002*/ 	.short	(.L_3 - .L_2)
	.align		4
.L_2:
        /*0004*/ 	.word	index@(triton_poi_fused__native_batch_norm_legit_no_training_convolution_relu_6)
        /*0008*/ 	.word	0x0000001a


	//----- nvinfo : EIATTR_MIN_STACK_SIZE
	.align		4
.L_3:
        /*000c*/ 	.byte	0x04, 0x12
        /*000e*/ 	.short	(.L_5 - .L_4)
	.align		4
.L_4:
        /*0010*/ 	.word	index@(triton_poi_fused__native_batch_norm_legit_no_training_convolution_relu_6)
        /*0014*/ 	.word	0x00000000


	//----- nvinfo : EIATTR_FRAME_SIZE
	.align		4
.L_5:
        /*0018*/ 	.byte	0x04, 0x11
        /*001a*/ 	.short	(.L_7 - .L_6)
	.align		4
.L_6:
        /*001c*/ 	.word	index@(triton_poi_fused__native_batch_norm_legit_no_training_convolution_relu_6)
        /*0020*/ 	.word	0x00000000


	//----- nvinfo : EIATTR_MIN_STACK_SIZE
	.align		4
.L_7:
        /*0024*/ 	.byte	0x04, 0x12
        /*0026*/ 	.short	(.L_9 - .L_8)
	.align		4
.L_8:
        /*0028*/ 	.word	index@(triton_poi_fused__native_batch_norm_legit_no_training_convolution_relu_6)
        /*002c*/ 	.word	0x00000000
.L_9:


//--------------------- .nv.info.triton_poi_fused__native_batch_norm_legit_no_training_convolution_relu_6 --------------------------
	.section	.nv.info.triton_poi_fused__native_batch_norm_legit_no_training_convolution_relu_6,"",@"SHT_CUDA_INFO"
	.sectionflags	@""
	.align	4


	//----- nvinfo : EIATTR_CUDA_API_VERSION
	.align		4
        /*0000*/ 	.byte	0x04, 0x37
        /*0002*/ 	.short	(.L_11 - .L_10)
.L_10:
        /*0004*/ 	.word	0x0000007c


	//----- nvinfo : EIATTR_KPARAM_INFO
	.align		4
.L_11:
        /*0008*/ 	.byte	0x04, 0x17
        /*000a*/ 	.short	(.L_13 - .L_12)
.L_12:
        /*000c*/ 	.word	0x00000000
        /*0010*/ 	.short	0x0007
        /*0012*/ 	.short	0x0038
        /*0014*/ 	.byte	0x00, 0xf0, 0x11, 0x00


	//----- nvinfo : EIATTR_KPARAM_INFO
	.align		4
.L_13:
        /*0018*/ 	.byte	0x04, 0x17
        /*001a*/ 	.short	(.L_15 - .L_14)
.L_14:
        /*001c*/ 	.word	0x00000000
        /*0020*/ 	.short	0x0006
        /*0022*/ 	.short	0x0030
        /*0024*/ 	.byte	0x00, 0xf4, 0x21, 0x00


	//----- nvinfo : EIATTR_KPARAM_INFO
	.align		4
.L_15:
        /*0028*/ 	.byte	0x04, 0x17
        /*002a*/ 	.short	(.L_17 - .L_16)
.L_16:
        /*002c*/ 	.word	0x00000000
        /*0030*/ 	.short	0x0005
        /*0032*/ 	.short	0x0028
        /*0034*/ 	.byte	0x00, 0xf4, 0x21, 0x00


	//----- nvinfo : EIATTR_KPARAM_INFO
	.align		4
.L_17:
        /*0038*/ 	.byte	0x04, 0x17
        /*003a*/ 	.short	(.L_19 - .L_18)
.L_18:
        /*003c*/ 	.word	0x00000000
        /*0040*/ 	.short	0x0004
        /*0042*/ 	.short	0x0020
        /*0044*/ 	.byte	0x00, 0xf4, 0x21, 0x00


	//----- nvinfo : EIATTR_KPARAM_INFO
	.align		4
.L_19:
        /*0048*/ 	.byte	0x04, 0x17
        /*004a*/ 	.short	(.L_21 - .L_20)
.L_20:
        /*004c*/ 	.word	0x00000000
        /*0050*/ 	.short	0x0003
        /*0052*/ 	.short	0x0018
        /*0054*/ 	.byte	0x00, 0xf4, 0x21, 0x00


	//----- nvinfo : EIATTR_KPARAM_INFO
	.align		4
.L_21:
        /*0058*/ 	.byte	0x04, 0x17
        /*005a*/ 	.short	(.L_23 - .L_22)
.L_22:
        /*005c*/ 	.word	0x00000000
        /*0060*/ 	.short	0x0002
        /*0062*/ 	.short	0x0010
        /*0064*/ 	.byte	0x00, 0xf4, 0x21, 0x00


	//----- nvinfo : EIATTR_KPARAM_INFO
	.align		4
.L_23:
        /*0068*/ 	.byte	0x04, 0x17
        /*006a*/ 	.short	(.L_25 - .L_24)
.L_24:
        /*006c*/ 	.word	0x00000000
        /*0070*/ 	.short	0x0001
        /*0072*/ 	.short	0x0008
        /*0074*/ 	.byte	0x00, 0xf4, 0x21, 0x00


	//----- nvinfo : EIATTR_KPARAM_INFO
	.align		4
.L_25:
        /*0078*/ 	.byte	0x04, 0x17
        /*007a*/ 	.short	(.L_27 - .L_26)
.L_26:
        /*007c*/ 	.word	0x00000000
        /*0080*/ 	.short	0x0000
        /*0082*/ 	.short	0x0000
        /*0084*/ 	.byte	0x00, 0xf4, 0x21, 0x00


	//----- nvinfo : EIATTR_SPARSE_MMA_MASK
	.align		4
.L_27:
        /*0088*/ 	.byte	0x03, 0x50
        /*008a*/ 	.short	0x0000


	//----- nvinfo : EIATTR_MAXREG_COUNT
	.align		4
        /*008c*/ 	.byte	0x03, 0x1b
        /*008e*/ 	.short	0x00ff


	//----- nvinfo : EIATTR_EXIT_INSTR_OFFSETS
	.align		4
        /*0090*/ 	.byte	0x04, 0x1c
        /*0092*/ 	.short	(.L_29 - .L_28)


	//   ....[0]....
.L_28:
        /*0094*/ 	.word	0x00000480


	//----- nvinfo : EIATTR_REQNTID
	.align		4
.L_29:
        /*0098*/ 	.byte	0x04, 0x10
        /*009a*/ 	.short	(.L_31 - .L_30)
.L_30:
        /*009c*/ 	.word	0x00000080
        /*00a0*/ 	.word	0x00000001
        /*00a4*/ 	.word	0x00000001


	//----- nvinfo : EIATTR_CBANK_PARAM_SIZE
	.align		4
.L_31:
        /*00a8*/ 	.byte	0x03, 0x19
        /*00aa*/ 	.short	0x003c


	//----- nvinfo : EIATTR_PARAM_CBANK
	.align		4
        /*00ac*/ 	.byte	0x04, 0x0a
        /*00ae*/ 	.short	(.L_33 - .L_32)
	.align		4
.L_32:
        /*00b0*/ 	.word	index@(.nv.constant0.triton_poi_fused__native_batch_norm_legit_no_training_convolution_relu_6)
        /*00b4*/ 	.short	0x0210
        /*00b6*/ 	.short	0x003c


	//----- nvinfo : EIATTR_SW_WAR
	.align		4
.L_33:
        /*00b8*/ 	.byte	0x04, 0x36
        /*00ba*/ 	.short	(.L_35 - .L_34)
.L_34:
        /*00bc*/ 	.word	0x00000008
.L_35:


//--------------------- .nv.callgraph             --------------------------
	.section	.nv.callgraph,"",@"SHT_CUDA_CALLGRAPH"
	.align	4
	.sectionentsize	8
	.align		4
        /*0000*/ 	.word	0x00000000
	.align		4
        /*0004*/ 	.word	0xffffffff
	.align		4
        /*0008*/ 	.word	0x00000000
	.align		4
        /*000c*/ 	.word	0xfffffffe
	.align		4
        /*0010*/ 	.word	0x00000000
	.align		4
        /*0014*/ 	.word	0xfffffffd
	.align		4
        /*0018*/ 	.word	0x00000000
	.align		4
        /*001c*/ 	.word	0xfffffffc


//--------------------- .nv.constant4             --------------------------
	.section	.nv.constant4,"a",@progbits
	.align	8
	.align		8
.nv.constant4:
        /*0000*/ 	.dword	_$_str
	.align		8
        /*0008*/ 	.dword	_$_str_$_2


//--------------------- .text.triton_poi_fused__native_batch_norm_legit_no_training_convolution_relu_6 --------------------------
	.section	.text.triton_poi_fused__native_batch_norm_legit_no_training_convolution_relu_6,"ax",@progbits
	.align	128
        .global         triton_poi_fused__native_batch_norm_legit_no_training_convolution_relu_6
        .type           triton_poi_fused__native_batch_norm_legit_no_training_convolution_relu_6,@function
        .size           triton_poi_fused__native_batch_norm_legit_no_training_convolution_relu_6,(.L_x_1 - triton_poi_fused__native_batch_norm_legit_no_training_convolution_relu_6)
        .other          triton_poi_fused__native_batch_norm_legit_no_training_convolution_relu_6,@"STO_CUDA_ENTRY STV_DEFAULT"
triton_poi_fused__native_batch_norm_legit_no_training_convolution_relu_6:
.text.triton_poi_fused__native_batch_norm_legit_no_training_convolution_relu_6:
[----:B------:R-:W-:Y:S01]  /*0000*/  LDC R1, c[0x0][0x28] ;  /* 0x00000a00ff017b82 */ /* 0x000fe20000000800 */
[----:B------:R-:W1:Y:S07]  /*0010*/  S2R R0, SR_TID.X ;  /* 0x0000000000007919 */ /* 0x000e6e0000002100 */
[----:B------:R-:W2:Y:S01]  /*0020*/  LDC.64 R20, c[0x0][0x228] ;  /* 0x00008a00ff147b82 */ /* 0x000ea20000000a00 */
[----:B------:R-:W-:Y:S01]  /*0030*/  ULDC.64 UR4, c[0x0][0x208] ;  /* 0x0000820000047ab9 */ /* 0x000fe20000000a00 */
[----:B------:R-:W3:Y:S06]  /*0040*/  S2R R5, SR_CTAID.X ;  /* 0x0000000000057919 */ /* 0x000eec0000002500 */
[----:B------:R-:W4:Y:S08]  /*0050*/  LDC.64 R16, c[0x0][0x218] ;  /* 0x00008600ff107b82 */ /* 0x000f300000000a00 */
[----:B------:R-:W5:Y:S08]  /*0060*/  LDC.64 R18, c[0x0][0x220] ;  /* 0x00008800ff127b82 */ /* 0x000f700000000a00 */
[----:B------:R-:W4:Y:S01]  /*0070*/  LDC.64 R12, c[0x0][0x230] ;  /* 0x00008c00ff0c7b82 */ /* 0x000f220000000a00 */
[----:B-1----:R-:W-:-:S07]  /*0080*/  SHF.L.U32 R0, R0, 0x2, RZ ;  /* 0x0000000200007819 */ /* 0x002fce00000006ff */
[----:B------:R-:W1:Y:S01]  /*0090*/  LDC.64 R8, c[0x0][0x238] ;  /* 0x00008e00ff087b82 */ /* 0x000e620000000a00 */
[----:B---3--:R-:W-:Y:S02]  /*00a0*/  SHF.R.S32.HI R3, RZ, 0x16, R5 ;  /* 0x00000016ff037819 */ /* 0x008fe40000011405 */
[----:B------:R-:W-:Y:S02]  /*00b0*/  LOP3.LUT R0, R0, 0x1fc, RZ, 0xc0, !PT ;  /* 0x000001fc00007812 */ /* 0x000fe400078ec0ff */
[----:B------:R-:W-:Y:S02]  /*00c0*/  SGXT R3, R3, 0x1 ;  /* 0x000000010303781a */ /* 0x000fe40000000200 */
[----:B------:R-:W-:-:S04]  /*00d0*/  LEA R0, R5, R0, 0x9 ;  /* 0x0000000005007211 */ /* 0x000fc800078e48ff */
[----:B------:R-:W-:-:S04]  /*00e0*/  LEA.HI R3, R3, R0, RZ, 0x6 ;  /* 0x0000000003037211 */ /* 0x000fc800078f30ff */
[--C-:B------:R-:W-:Y:S02]  /*00f0*/  SHF.R.S32.HI R15, RZ, 0x6, R3.reuse ;  /* 0x00000006ff0f7819 */ /* 0x100fe40000011403 */
[----:B------:R-:W-:-:S04]  /*0100*/  SHF.R.S32.HI R2, RZ, 0x1f, R3 ;  /* 0x0000001fff027819 */ /* 0x000fc80000011403 */
[----:B------:R-:W-:-:S04]  /*0110*/  LEA.HI R2, R2, R15, RZ, 0x8 ;  /* 0x0000000f02027211 */ /* 0x000fc800078f40ff */
[----:B------:R-:W-:-:S04]  /*0120*/  LOP3.LUT R2, R2, 0xffffff00, RZ, 0xc0, !PT ;  /* 0xffffff0002027812 */ /* 0x000fc800078ec0ff */
[----:B------:R-:W-:Y:S02]  /*0130*/  IADD3 R15, R15, -R2, RZ ;  /* 0x800000020f0f7210 */ /* 0x000fe40007ffe0ff */
[----:B------:R-:W3:Y:S03]  /*0140*/  LDC.64 R2, c[0x0][0x210] ;  /* 0x00008400ff027b82 */ /* 0x000ee60000000a00 */
[----:B--2---:R-:W-:-:S05]  /*0150*/  IMAD.WIDE R20, R15, 0x4, R20 ;  /* 0x000000040f147825 */ /* 0x004fca00078e0214 */
[----:B------:R2:W2:Y:S01]  /*0160*/  LDG.E.EL R10, desc[UR4][R20.64] ;  /* 0x00000004140a7981 */ /* 0x0004a2000c2e1900 */
[----:B----4-:R-:W-:-:S04]  /*0170*/  IMAD.WIDE R16, R15, 0x4, R16 ;  /* 0x000000040f107825 */ /* 0x010fc800078e0210 */
[----:B-----5:R-:W-:Y:S01]  /*0180*/  IMAD.WIDE R18, R15, 0x4, R18 ;  /* 0x000000040f127825 */ /* 0x020fe200078e0212 */
[----:B------:R4:W5:Y:S04]  /*0190*/  LDG.E.EL R11, desc[UR4][R16.64] ;  /* 0x00000004100b7981 */ /* 0x000968000c2e1900 */
[----:B------:R-:W5:Y:S01]  /*01a0*/  LDG.E.EL R14, desc[UR4][R18.64] ;  /* 0x00000004120e7981 */ /* 0x000f62000c2e1900 */
[----:B---3--:R-:W-:-:S05]  /*01b0*/  IMAD.WIDE R2, R0, 0x4, R2 ;  /* 0x0000000400027825 */ /* 0x008fca00078e0202 */
[----:B------:R-:W5:Y:S01]  /*01c0*/  LDG.E.128 R4, desc[UR4][R2.64] ;  /* 0x0000000402047981 */ /* 0x000f62000c1e1d00 */
[----:B0-2---:R-:W-:-:S04]  /*01d0*/  IMAD.WIDE R20, R15, 0x4, R12 ;  /* 0x000000040f147825 */ /* 0x005fc800078e020c */
[----:B-1----:R-:W-:Y:S01]  /*01e0*/  IMAD.WIDE R22, R15, 0x4, R8 ;  /* 0x000000040f167825 */ /* 0x002fe200078e0208 */
[----:B------:R-:W2:Y:S01]  /*01f0*/  LDG.E.EL R12, desc[UR4][R20.64] ;  /* 0x00000004140c7981 */ /* 0x000ea2000c2e1900 */
[----:B----4-:R-:W-:Y:S01]  /*0200*/  HFMA2.MMA R16, -RZ, RZ, 1.625, 0 ;  /* 0x3e800000ff107435 */ /* 0x010fe200000001ff */
[----:B------:R-:W0:Y:S02]  /*0210*/  LDC.64 R8, c[0x0][0x240] ;  /* 0x00009000ff087b82 */ /* 0x000e240000000a00 */
[----:B------:R-:W2:Y:S01]  /*0220*/  LDG.E.EL R13, desc[UR4][R22.64] ;  /* 0x00000004160d7981 */ /* 0x000ea2000c2e1900 */
[----:B------:R-:W-:-:S04]  /*0230*/  FADD R10, R10, 9.9999997473787516356e-06 ;  /* 0x3727c5ac0a0a7421 */ /* 0x000fc80000000000 */
[----:B------:R-:W1:Y:S02]  /*0240*/  MUFU.SQRT R15, R10 ;  /* 0x0000000a000f7308 */ /* 0x000e640000002000 */
[C---:B-1----:R-:W-:Y:S02]  /*0250*/  FSETP.GT.AND P0, PT, R15.reuse, 8.50705917302346158658e+37, PT ;  /* 0x7e8000000f00780b */ /* 0x042fe40003f04000 */
[----:B------:R-:W-:-:S11]  /*0260*/  FSETP.GEU.AND P1, PT, R15, 1.175494350822287508e-38, PT ;  /* 0x008000000f00780b */ /* 0x000fd60003f2e000 */
[----:B------:R-:W-:-:S04]  /*0270*/  @P0 FMUL R15, R15, 0.25 ;  /* 0x3e8000000f0f0820 */ /* 0x000fc80000400000 */
[----:B------:R-:W-:-:S06]  /*0280*/  @!P1 FMUL R15, R15, 16777216 ;  /* 0x4b8000000f0f9820 */ /* 0x000fcc0000400000 */
[----:B------:R-:W1:Y:S01]  /*0290*/  MUFU.RCP R15, R15 ;  /* 0x0000000f000f7308 */ /* 0x000e620000001000 */
[----:B------:R-:W-:Y:S01]  /*02a0*/  FSEL R16, R16, 1, P0 ;  /* 0x3f80000010107808 */ /* 0x000fe20000000000 */
[--C-:B-----5:R-:W-:Y:S01]  /*02b0*/  FADD R4, R4, R11.reuse ;  /* 0x0000000b04047221 */ /* 0x120fe20000000000 */
[--C-:B------:R-:W-:Y:S01]  /*02c0*/  FADD R5, R5, R11.reuse ;  /* 0x0000000b05057221 */ /* 0x100fe20000000000 */
[--C-:B------:R-:W-:Y:S02]  /*02d0*/  FADD R6, R6, R11.reuse ;  /* 0x0000000b06067221 */ /* 0x100fe40000000000 */
[----:B------:R-:W-:Y:S01]  /*02e0*/  @!P1 FMUL R16, R16, 16777216 ;  /* 0x4b80000010109820 */ /* 0x000fe20000400000 */
[----:B------:R-:W-:Y:S01]  /*02f0*/  FADD R7, R7, R11 ;  /* 0x0000000b07077221 */ /* 0x000fe20000000000 */
[C---:B------:R-:W-:Y:S01]  /*0300*/  FADD R11, -R14.reuse, R4 ;  /* 0x000000040e0b7221 */ /* 0x040fe20000000100 */
[C---:B------:R-:W-:Y:S02]  /*0310*/  FADD R17, -R14.reuse, R6 ;  /* 0x000000060e117221 */ /* 0x040fe40000000100 */
[C---:B------:R-:W-:Y:S01]  /*0320*/  FADD R19, -R14.reuse, R7 ;  /* 0x000000070e137221 */ /* 0x040fe20000000100 */
[----:B-1----:R-:W-:Y:S01]  /*0330*/  FMUL R16, R15, R16 ;  /* 0x000000100f107220 */ /* 0x002fe20000400000 */
[----:B------:R-:W-:-:S03]  /*0340*/  FADD R15, -R14, R5 ;  /* 0x000000050e0f7221 */ /* 0x000fc60000000100 */
[C---:B------:R-:W-:Y:S01]  /*0350*/  FMUL R11, R16.reuse, R11 ;  /* 0x0000000b100b7220 */ /* 0x040fe20000400000 */
[C---:B------:R-:W-:Y:S01]  /*0360*/  FMUL R14, R16.reuse, R15 ;  /* 0x0000000f100e7220 */ /* 0x040fe20000400000 */
[C---:B------:R-:W-:Y:S01]  /*0370*/  FMUL R10, R16.reuse, R17 ;  /* 0x00000011100a7220 */ /* 0x040fe20000400000 */
[----:B------:R-:W-:Y:S01]  /*0380*/  FMUL R16, R16, R19 ;  /* 0x0000001310107220 */ /* 0x000fe20000400000 */
[C-C-:B--2---:R-:W-:Y:S01]  /*0390*/  FFMA R11, R12.reuse, R11, R13.reuse ;  /* 0x0000000b0c0b7223 */ /* 0x144fe2000000000d */
[C-C-:B------:R-:W-:Y:S01]  /*03a0*/  FFMA R14, R12.reuse, R14, R13.reuse ;  /* 0x0000000e0c0e7223 */ /* 0x140fe2000000000d */
[C-C-:B------:R-:W-:Y:S01]  /*03b0*/  FFMA R10, R12.reuse, R10, R13.reuse ;  /* 0x0000000a0c0a7223 */ /* 0x140fe2000000000d */
[----:B------:R-:W-:Y:S02]  /*03c0*/  FFMA R16, R12, R16, R13 ;  /* 0x000000100c107223 */ /* 0x000fe4000000000d */
[----:B------:R-:W-:Y:S02]  /*03d0*/  FSETP.GEU.AND P3, PT, R11, RZ, PT ;  /* 0x000000ff0b00720b */ /* 0x000fe40003f6e000 */
[----:B------:R-:W-:-:S02]  /*03e0*/  FSETP.GEU.AND P2, PT, R14, RZ, PT ;  /* 0x000000ff0e00720b */ /* 0x000fc40003f4e000 */
[----:B------:R-:W-:Y:S02]  /*03f0*/  FSETP.GEU.AND P1, PT, R10, RZ, PT ;  /* 0x000000ff0a00720b */ /* 0x000fe40003f2e000 */
[----:B------:R-:W-:Y:S01]  /*0400*/  FSETP.GEU.AND P0, PT, R16, RZ, PT ;  /* 0x000000ff1000720b */ /* 0x000fe20003f0e000 */
[----:B0-----:R-:W-:Y:S01]  /*0410*/  IMAD.WIDE R12, R0, 0x4, R8 ;  /* 0x00000004000c7825 */ /* 0x001fe200078e0208 */
[----:B------:R-:W-:Y:S02]  /*0420*/  SEL R8, R11, RZ, P3 ;  /* 0x000000ff0b087207 */ /* 0x000fe40001800000 */
[----:B------:R-:W-:Y:S02]  /*0430*/  SEL R9, R14, RZ, P2 ;  /* 0x000000ff0e097207 */ /* 0x000fe40001000000 */
[----:B------:R-:W-:Y:S02]  /*0440*/  SEL R10, R10, RZ, P1 ;  /* 0x000000ff0a0a7207 */ /* 0x000fe40000800000 */
[----:B------:R-:W-:Y:S01]  /*0450*/  SEL R11, R16, RZ, P0 ;  /* 0x000000ff100b7207 */ /* 0x000fe20000000000 */
[----:B------:R-:W-:Y:S04]  /*0460*/  STG.E.128 desc[UR4][R2.64], R4 ;  /* 0x0000000402007986 */ /* 0x000fe8000c101d04 */
[----:B------:R-:W-:Y:S01]  /*0470*/  STG.E.128 desc[UR4][R12.64], R8 ;  /* 0x000000080c007986 */ /* 0x000fe2000c101d04 */
[----:B------:R-:W-:Y:S05]  /*0480*/  EXIT ;  /* 0x000000000000794d */ /* 0x000fea0003800000 */
.L_x_0:
[----:B------:R-:W-:-:S00]  /*0490*/  BRA `(.L_x_0) ;  /* 0xfffffffc00fc7947 */ /* 0x000fc0000383ffff */
[----:B------:R-:W-:-:S00]  /*04a0*/  NOP ;  /* 0x0000000000007918 */ /* 0x000fc00000000000 */
        /* <DEDUP_REMOVED lines=13> */
.L_x_1:


//--------------------- .nv.global.init           --------------------------
	.section	.nv.global.init,"aw",@progbits
.nv.global.init:
	.type		_$_str,@object
	.size		_$_str,(_$_str_$_2 - _$_str)
_$_str:
        /*0000*/ 	.byte	0x5f, 0x5f, 0x43, 0x55, 0x44, 0x41, 0x5f, 0x46, 0x54, 0x5a, 0x00
	.type		_$_str_$_2,@object
	.size		_$_str_$_2,(.L_1 - _$_str_$_2)
_$_str_$_2:
        /*000b*/ 	.byte	0x5f, 0x5f, 0x43, 0x55, 0x44, 0x41, 0x5f, 0x50, 0x52, 0x45, 0x43, 0x5f, 0x53, 0x51, 0x52, 0x54
        /*001b*/ 	.byte	0x00
.L_1:


//--------------------- .nv.constant0.triton_poi_fused__native_batch_norm_legit_no_training_convolution_relu_6 --------------------------
	.section	.nv.constant0.triton_poi_fused__native_batch_norm_legit_no_training_convolution_relu_6,"a",@progbits
	.sectionflags	@""
	.align	4
.nv.constant0.triton_poi_fused__native_batch_norm_legit_no_training_convolution_relu_6:
	.zero		588
